	.headerflags	@"EF_CUDA_TEXMODE_UNIFIED EF_CUDA_64BIT_ADDRESS EF_CUDA_ACCELERATORS EF_CUDA_SM90 EF_CUDA_VIRTUAL_SM(EF_CUDA_SM90)"
	.elftype	@"ET_EXEC"


//--------------------- .nv.info                  --------------------------
	.section	.nv.info,"",@"SHT_CUDA_INFO"
	.align	4


	//----- nvinfo : EIATTR_REGCOUNT
	.align		4
        /*0000*/ 	.byte	0x04, 0x2f
        /*0002*/ 	.short	(.L_1 - .L_0)
	.align		4
.L_0:
        /*0004*/ 	.word	index@(triton_red_fused_mean_34)
        /*0008*/ 	.word	0x00000020


	//----- nvinfo : EIATTR_MIN_STACK_SIZE
	.align		4
.L_1:
        /*000c*/ 	.byte	0x04, 0x12
        /*000e*/ 	.short	(.L_3 - .L_2)
	.align		4
.L_2:
        /*0010*/ 	.word	index@(triton_red_fused_mean_34)
        /*0014*/ 	.word	0x00000000


	//----- nvinfo : EIATTR_FRAME_SIZE
	.align		4
.L_3:
        /*0018*/ 	.byte	0x04, 0x11
        /*001a*/ 	.short	(.L_5 - .L_4)
	.align		4
.L_4:
        /*001c*/ 	.word	index@(triton_red_fused_mean_34)
        /*0020*/ 	.word	0x00000000


	//----- nvinfo : EIATTR_MIN_STACK_SIZE
	.align		4
.L_5:
        /*0024*/ 	.byte	0x04, 0x12
        /*0026*/ 	.short	(.L_7 - .L_6)
	.align		4
.L_6:
        /*0028*/ 	.word	index@(triton_red_fused_mean_34)
        /*002c*/ 	.word	0x00000000
.L_7:


//--------------------- .nv.info.triton_red_fused_mean_34 --------------------------
	.section	.nv.info.triton_red_fused_mean_34,"",@"SHT_CUDA_INFO"
	.sectionflags	@""
	.align	4


	//----- nvinfo : EIATTR_CUDA_API_VERSION
	.align		4
        /*0000*/ 	.byte	0x04, 0x37
        /*0002*/ 	.short	(.L_9 - .L_8)
.L_8:
        /*0004*/ 	.word	0x0000007c


	//----- nvinfo : EIATTR_KPARAM_INFO
	.align		4
.L_9:
        /*0008*/ 	.byte	0x04, 0x17
        /*000a*/ 	.short	(.L_11 - .L_10)
.L_10:
        /*000c*/ 	.word	0x00000000
        /*0010*/ 	.short	0x0003
        /*0012*/ 	.short	0x0014
        /*0014*/ 	.byte	0x00, 0xf0, 0x11, 0x00


	//----- nvinfo : EIATTR_KPARAM_INFO
	.align		4
.L_11:
        /*0018*/ 	.byte	0x04, 0x17
        /*001a*/ 	.short	(.L_13 - .L_12)
.L_12:
        /*001c*/ 	.word	0x00000000
        /*0020*/ 	.short	0x0002
        /*0022*/ 	.short	0x0010
        /*0024*/ 	.byte	0x00, 0xf0, 0x11, 0x00


	//----- nvinfo : EIATTR_KPARAM_INFO
	.align		4
.L_13:
        /*0028*/ 	.byte	0x04, 0x17
        /*002a*/ 	.short	(.L_15 - .L_14)
.L_14:
        /*002c*/ 	.word	0x00000000
        /*0030*/ 	.short	0x0001
        /*0032*/ 	.short	0x0008
        /*0034*/ 	.byte	0x00, 0xf4, 0x21, 0x00


	//----- nvinfo : EIATTR_KPARAM_INFO
	.align		4
.L_15:
        /*0038*/ 	.byte	0x04, 0x17
        /*003a*/ 	.short	(.L_17 - .L_16)
.L_16:
        /*003c*/ 	.word	0x00000000
        /*0040*/ 	.short	0x0000
        /*0042*/ 	.short	0x0000
        /*0044*/ 	.byte	0x00, 0xf4, 0x21, 0x00


	//----- nvinfo : EIATTR_SPARSE_MMA_MASK
	.align		4
.L_17:
        /*0048*/ 	.byte	0x03, 0x50
        /*004a*/ 	.short	0x0000


	//----- nvinfo : EIATTR_MAXREG_COUNT
	.align		4
        /*004c*/ 	.byte	0x03, 0x1b
        /*004e*/ 	.short	0x00ff


	//----- nvinfo : EIATTR_COOP_GROUP_MASK_REGIDS
	.align		4
        /*0050*/ 	.byte	0x04, 0x29
        /*0052*/ 	.short	(.L_19 - .L_18)


	//   ....[0]....
.L_18:
        /*0054*/ 	.word	0xffffffff


	//   ....[1]....
        /*0058*/ 	.word	0xffffffff


	//----- nvinfo : EIATTR_COOP_GROUP_INSTR_OFFSETS
	.align		4
.L_19:
        /*005c*/ 	.byte	0x04, 0x28
        /*005e*/ 	.short	(.L_21 - .L_20)


	//   ....[0]....
.L_20:
        /*0060*/ 	.word	0x00001180


	//   ....[1]....
        /*0064*/ 	.word	0x000011b0


	//----- nvinfo : EIATTR_EXIT_INSTR_OFFSETS
	.align		4
.L_21:
        /*0068*/ 	.byte	0x04, 0x1c
        /*006a*/ 	.short	(.L_23 - .L_22)


	//   ....[0]....
.L_22:
        /*006c*/ 	.word	0x00001250


	//   ....[1]....
        /*0070*/ 	.word	0x00001280


	//----- nvinfo : EIATTR_REQNTID
	.align		4
.L_23:
        /*0074*/ 	.byte	0x04, 0x10
        /*0076*/ 	.short	(.L_25 - .L_24)
.L_24:
        /*0078*/ 	.word	0x00000100
        /*007c*/ 	.word	0x00000001
        /*0080*/ 	.word	0x00000001


	//----- nvinfo : EIATTR_CBANK_PARAM_SIZE
	.align		4
.L_25:
        /*0084*/ 	.byte	0x03, 0x19
        /*0086*/ 	.short	0x0018


	//----- nvinfo : EIATTR_PARAM_CBANK
	.align		4
        /*0088*/ 	.byte	0x04, 0x0a
        /*008a*/ 	.short	(.L_27 - .L_26)
	.align		4
.L_26:
        /*008c*/ 	.word	index@(.nv.constant0.triton_red_fused_mean_34)
        /*0090*/ 	.short	0x0210
        /*0092*/ 	.short	0x0018


	//----- nvinfo : EIATTR_SW_WAR
	.align		4
.L_27:
        /*0094*/ 	.byte	0x04, 0x36
        /*0096*/ 	.short	(.L_29 - .L_28)
.L_28:
        /*0098*/ 	.word	0x00000008
.L_29:


//--------------------- .nv.callgraph             --------------------------
	.section	.nv.callgraph,"",@"SHT_CUDA_CALLGRAPH"
	.align	4
	.sectionentsize	8
	.align		4
        /*0000*/ 	.word	0x00000000
	.align		4
        /*0004*/ 	.word	0xffffffff
	.align		4
        /*0008*/ 	.word	0x00000000
	.align		4
        /*000c*/ 	.word	0xfffffffe
	.align		4
        /*0010*/ 	.word	0x00000000
	.align		4
        /*0014*/ 	.word	0xfffffffd
	.align		4
        /*0018*/ 	.word	0x00000000
	.align		4
        /*001c*/ 	.word	0xfffffffc


//--------------------- .text.triton_red_fused_mean_34 --------------------------
	.section	.text.triton_red_fused_mean_34,"ax",@progbits
	.sectionflags	@"SHF_BARRIERS=1"
	.align	128
        .global         triton_red_fused_mean_34
        .type           triton_red_fused_mean_34,@function
        .size           triton_red_fused_mean_34,(.L_x_1 - triton_red_fused_mean_34)
        .other          triton_red_fused_mean_34,@"STO_CUDA_ENTRY STV_DEFAULT"
triton_red_fused_mean_34:
.text.triton_red_fused_mean_34:
[----:B------:R-:W0:Y:S01]  /*0000*/  LDC R1, c[0x0][0x28] ;  /* 0x00000a00ff017b82 */ /* 0x000e220000000800 */
[----:B------:R-:W1:Y:S07]  /*0010*/  S2R R5, SR_TID.X ;  /* 0x0000000000057919 */ /* 0x000e6e0000002100 */
[----:B------:R-:W2:Y:S01]  /*0020*/  LDC.64 R12, c[0x0][0x218] ;  /* 0x00008600ff0c7b82 */ /* 0x000ea20000000a00 */
[----:B------:R-:W-:Y:S01]  /*0030*/  ULDC.64 UR6, c[0x0][0x208] ;  /* 0x0000820000067ab9 */ /* 0x000fe20000000a00 */
[----:B------:R-:W3:Y:S01]  /*0040*/  S2R R3, SR_CTAID.X ;  /* 0x0000000000037919 */ /* 0x000ee20000002500 */
[----:B-1----:R-:W-:-:S02]  /*0050*/  LOP3.LUT R4, R5, 0x3f, RZ, 0xc0, !PT ;  /* 0x0000003f05047812 */ /* 0x002fc400078ec0ff */
[----:B------:R-:W-:Y:S02]  /*0060*/  SHF.R.U32.HI R0, RZ, 0x6, R5 ;  /* 0x00000006ff007819 */ /* 0x000fe40000011605 */
[----:B---3--:R-:W-:Y:S02]  /*0070*/  LEA R2, R3, R4, 0x6 ;  /* 0x0000000403027211 */ /* 0x008fe400078e30ff */
[----:B------:R-:W-:Y:S02]  /*0080*/  SGXT.U32 R0, R0, 0x2 ;  /* 0x000000020000781a */ /* 0x000fe40000000000 */
[----:B------:R-:W-:-:S04]  /*0090*/  SHF.R.S32.HI R3, RZ, 0x1f, R2 ;  /* 0x0000001fff037819 */ /* 0x000fc80000011402 */
[----:B------:R-:W-:-:S04]  /*00a0*/  LEA.HI R3, R3, R2, RZ, 0xc ;  /* 0x0000000203037211 */ /* 0x000fc800078f60ff */
[----:B------:R-:W-:-:S05]  /*00b0*/  SHF.R.S32.HI R3, RZ, 0xc, R3 ;  /* 0x0000000cff037819 */ /* 0x000fca0000011403 */
[----:B------:R-:W-:-:S05]  /*00c0*/  IMAD R3, R3, 0xff000, R2 ;  /* 0x000ff00003037824 */ /* 0x000fca00078e0202 */
[----:B------:R-:W-:-:S04]  /*00d0*/  LEA R7, R0, R3, 0xc ;  /* 0x0000000300077211 */ /* 0x000fc800078e60ff */
[----:B------:R-:W-:Y:S01]  /*00e0*/  IADD3 R17, R7, 0x4000, RZ ;  /* 0x0000400007117810 */ /* 0x000fe20007ffe0ff */
[----:B--2---:R-:W-:Y:S01]  /*00f0*/  IMAD.WIDE R10, R7, 0x4, R12 ;  /* 0x00000004070a7825 */ /* 0x004fe200078e020c */
[----:B------:R-:W-:-:S03]  /*0100*/  IADD3 R19, R7, 0x8000, RZ ;  /* 0x0000800007137810 */ /* 0x000fc60007ffe0ff */
[--C-:B------:R-:W-:Y:S01]  /*0110*/  IMAD.WIDE R16, R17, 0x4, R12.reuse ;  /* 0x0000000411107825 */ /* 0x100fe200078e020c */
[----:B------:R1:W2:Y:S01]  /*0120*/  LDG.E.EF R23, desc[UR6][R10.64] ;  /* 0x000000060a177981 */ /* 0x0002a2000c0e1900 */
[----:B------:R-:W-:Y:S02]  /*0130*/  IADD3 R15, R7, 0xc000, RZ ;  /* 0x0000c000070f7810 */ /* 0x000fe40007ffe0ff */
[--C-:B------:R-:W-:Y:S01]  /*0140*/  IMAD.WIDE R18, R19, 0x4, R12.reuse ;  /* 0x0000000413127825 */ /* 0x100fe200078e020c */
[----:B------:R3:W4:Y:S01]  /*0150*/  LDG.E.EF R29, desc[UR6][R16.64] ;  /* 0x00000006101d7981 */ /* 0x000722000c0e1900 */
[----:B------:R-:W-:Y:S02]  /*0160*/  IADD3 R9, R7, 0x10000, RZ ;  /* 0x0001000007097810 */ /* 0x000fe40007ffe0ff */
[----:B------:R-:W-:Y:S01]  /*0170*/  IMAD.WIDE R14, R15, 0x4, R12 ;  /* 0x000000040f0e7825 */ /* 0x000fe200078e020c */
[----:B------:R5:W4:Y:S01]  /*0180*/  LDG.E.EF R28, desc[UR6][R18.64] ;  /* 0x00000006121c7981 */ /* 0x000b22000c0e1900 */
[----:B------:R-:W-:-:S02]  /*0190*/  IADD3 R25, R7, 0x14000, RZ ;  /* 0x0001400007197810 */ /* 0x000fc40007ffe0ff */
[--C-:B------:R-:W-:Y:S01]  /*01a0*/  IMAD.WIDE R8, R9, 0x4, R12.reuse ;  /* 0x0000000409087825 */ /* 0x100fe200078e020c */
[----:B------:R3:W4:Y:S01]  /*01b0*/  LDG.E.EF R22, desc[UR6][R14.64] ;  /* 0x000000060e167981 */ /* 0x000722000c0e1900 */
[----:B------:R-:W-:Y:S02]  /*01c0*/  IADD3 R21, R7, 0x18000, RZ ;  /* 0x0001800007157810 */ /* 0x000fe40007ffe0ff */
[--C-:B------:R-:W-:Y:S01]  /*01d0*/  IMAD.WIDE R24, R25, 0x4, R12.reuse ;  /* 0x0000000419187825 */ /* 0x100fe200078e020c */
[----:B-1----:R-:W-:Y:S01]  /*01e0*/  IADD3 R11, R7, 0x1c000, RZ ;  /* 0x0001c000070b7810 */ /* 0x002fe20007ffe0ff */
[----:B------:R-:W4:Y:S02]  /*01f0*/  LDG.E.EF R8, desc[UR6][R8.64] ;  /* 0x0000000608087981 */ /* 0x000f24000c0e1900 */
[--C-:B------:R-:W-:Y:S02]  /*0200*/  IMAD.WIDE R20, R21, 0x4, R12.reuse ;  /* 0x0000000415147825 */ /* 0x100fe400078e020c */
[----:B------:R1:W4:Y:S01]  /*0210*/  LDG.E.EF R27, desc[UR6][R24.64] ;  /* 0x00000006181b7981 */ /* 0x000322000c0e1900 */
[----:B---3--:R-:W-:Y:S01]  /*0220*/  IADD3 R17, R7, 0x20000, RZ ;  /* 0x0002000007117810 */ /* 0x008fe20007ffe0ff */
[----:B------:R-:W-:-:S02]  /*0230*/  IMAD.WIDE R10, R11, 0x4, R12 ;  /* 0x000000040b0a7825 */ /* 0x000fc400078e020c */
[----:B------:R3:W4:Y:S01]  /*0240*/  LDG.E.EF R26, desc[UR6][R20.64] ;  /* 0x00000006141a7981 */ /* 0x000722000c0e1900 */
[----:B-----5:R-:W-:Y:S01]  /*0250*/  IADD3 R19, R7, 0x24000, RZ ;  /* 0x0002400007137810 */ /* 0x020fe20007ffe0ff */
[--C-:B------:R-:W-:Y:S02]  /*0260*/  IMAD.WIDE R16, R17, 0x4, R12.reuse ;  /* 0x0000000411107825 */ /* 0x100fe400078e020c */
[----:B------:R-:W5:Y:S01]  /*0270*/  LDG.E.EF R10, desc[UR6][R10.64] ;  /* 0x000000060a0a7981 */ /* 0x000f62000c0e1900 */
[----:B0-----:R-:W-:Y:S01]  /*0280*/  IADD3 R15, R7, 0x28000, RZ ;  /* 0x00028000070f7810 */ /* 0x001fe20007ffe0ff */
[--C-:B------:R-:W-:Y:S02]  /*0290*/  IMAD.WIDE R18, R19, 0x4, R12.reuse ;  /* 0x0000000413127825 */ /* 0x100fe400078e020c */
[----:B------:R0:W5:Y:S02]  /*02a0*/  LDG.E.EF R9, desc[UR6][R16.64] ;  /* 0x0000000610097981 */ /* 0x000164000c0e1900 */
[----:B------:R-:W-:-:S02]  /*02b0*/  IMAD.WIDE R14, R15, 0x4, R12 ;  /* 0x000000040f0e7825 */ /* 0x000fc400078e020c */
[----:B------:R-:W5:Y:S04]  /*02c0*/  LDG.E.EF R18, desc[UR6][R18.64] ;  /* 0x0000000612127981 */ /* 0x000f68000c0e1900 */
[----:B------:R0:W5:Y:S01]  /*02d0*/  LDG.E.EF R3, desc[UR6][R14.64] ;  /* 0x000000060e037981 */ /* 0x000162000c0e1900 */
[----:B-1----:R-:W-:Y:S02]  /*02e0*/  IADD3 R25, R7, 0x2c000, RZ ;  /* 0x0002c00007197810 */ /* 0x002fe40007ffe0ff */
[----:B---3--:R-:W-:-:S03]  /*02f0*/  IADD3 R21, R7, 0x30000, RZ ;  /* 0x0003000007157810 */ /* 0x008fc60007ffe0ff */
[----:B------:R-:W-:-:S06]  /*0300*/  IMAD.WIDE R24, R25, 0x4, R12 ;  /* 0x0000000419187825 */ /* 0x000fcc00078e020c */
[----:B------:R-:W3:Y:S01]  /*0310*/  LDG.E.EF R24, desc[UR6][R24.64] ;  /* 0x0000000618187981 */ /* 0x000ee2000c0e1900 */
[----:B------:R-:W-:Y:S01]  /*0320*/  IMAD.WIDE R20, R21, 0x4, R12 ;  /* 0x0000000415147825 */ /* 0x000fe200078e020c */
[----:B0-----:R-:W-:-:S04]  /*0330*/  IADD3 R17, R7, 0x34000, RZ ;  /* 0x0003400007117810 */ /* 0x001fc80007ffe0ff */
[----:B------:R-:W3:Y:S01]  /*0340*/  LDG.E.EF R19, desc[UR6][R20.64] ;  /* 0x0000000614137981 */ /* 0x000ee2000c0e1900 */
[----:B------:R-:W-:Y:S01]  /*0350*/  IMAD.WIDE R16, R17, 0x4, R12 ;  /* 0x0000000411107825 */ /* 0x000fe200078e020c */
[----:B------:R-:W-:-:S04]  /*0360*/  IADD3 R11, R7, 0x38000, RZ ;  /* 0x00038000070b7810 */ /* 0x000fc80007ffe0ff */
[----:B------:R0:W3:Y:S01]  /*0370*/  LDG.E.EF R25, desc[UR6][R16.64] ;  /* 0x0000000610197981 */ /* 0x0000e2000c0e1900 */
[----:B------:R-:W-:-:S05]  /*0380*/  IMAD.WIDE R14, R11, 0x4, R12 ;  /* 0x000000040b0e7825 */ /* 0x000fca00078e020c */
[----:B------:R1:W3:Y:S01]  /*0390*/  LDG.E.EF R11, desc[UR6][R14.64] ;  /* 0x000000060e0b7981 */ /* 0x0002e2000c0e1900 */
[----:B0-----:R-:W-:-:S05]  /*03a0*/  IADD3 R16, R7, 0x44000, RZ ;  /* 0x0004400007107810 */ /* 0x001fca0007ffe0ff */
[----:B-1----:R-:W-:Y:S01]  /*03b0*/  IMAD.WIDE R14, R16, 0x4, R12 ;  /* 0x00000004100e7825 */ /* 0x002fe200078e020c */
[----:B------:R-:W-:-:S03]  /*03c0*/  IADD3 R16, R7, 0x48000, RZ ;  /* 0x0004800007107810 */ /* 0x000fc60007ffe0ff */
[----:B--2---:R-:W-:-:S04]  /*03d0*/  FADD R23, RZ, R23 ;  /* 0x00000017ff177221 */ /* 0x004fc80000000000 */
[----:B----4-:R-:W-:Y:S01]  /*03e0*/  FADD R23, R23, R29 ;  /* 0x0000001d17177221 */ /* 0x010fe20000000000 */
[----:B------:R-:W-:-:S03]  /*03f0*/  IADD3 R29, R7, 0x3c000, RZ ;  /* 0x0003c000071d7810 */ /* 0x000fc60007ffe0ff */
[----:B------:R-:W-:-:S04]  /*0400*/  FADD R23, R23, R28 ;  /* 0x0000001c17177221 */ /* 0x000fc80000000000 */
[----:B------:R-:W-:Y:S01]  /*0410*/  FADD R21, R23, R22 ;  /* 0x0000001617157221 */ /* 0x000fe20000000000 */
[----:B------:R-:W-:Y:S01]  /*0420*/  IMAD.WIDE R22, R29, 0x4, R12 ;  /* 0x000000041d167825 */ /* 0x000fe200078e020c */
[----:B------:R-:W-:-:S03]  /*0430*/  IADD3 R29, R7, 0x40000, RZ ;  /* 0x00040000071d7810 */ /* 0x000fc60007ffe0ff */
[----:B------:R-:W-:Y:S02]  /*0440*/  FADD R28, R21, R8 ;  /* 0x00000008151c7221 */ /* 0x000fe40000000000 */
[----:B------:R-:W-:Y:S01]  /*0450*/  IMAD.WIDE R20, R29, 0x4, R12 ;  /* 0x000000041d147825 */ /* 0x000fe200078e020c */
[----:B------:R5:W2:Y:S03]  /*0460*/  LDG.E.EF R8, desc[UR6][R22.64] ;  /* 0x0000000616087981 */ /* 0x000aa6000c0e1900 */
[----:B------:R-:W-:Y:S01]  /*0470*/  FADD R17, R28, R27 ;  /* 0x0000001b1c117221 */ /* 0x000fe20000000000 */
[----:B------:R-:W-:Y:S01]  /*0480*/  IADD3 R27, R7, 0x4c000, RZ ;  /* 0x0004c000071b7810 */ /* 0x000fe20007ffe0ff */
[----:B------:R-:W4:Y:S02]  /*0490*/  LDG.E.EF R29, desc[UR6][R20.64] ;  /* 0x00000006141d7981 */ /* 0x000f24000c0e1900 */
[----:B------:R-:W-:Y:S01]  /*04a0*/  FADD R26, R17, R26 ;  /* 0x0000001a111a7221 */ /* 0x000fe20000000000 */
[----:B------:R-:W-:Y:S01]  /*04b0*/  IMAD.WIDE R16, R16, 0x4, R12 ;  /* 0x0000000410107825 */ /* 0x000fe200078e020c */
[----:B------:R0:W4:Y:S03]  /*04c0*/  LDG.E.EF R28, desc[UR6][R14.64] ;  /* 0x000000060e1c7981 */ /* 0x000126000c0e1900 */
[----:B-----5:R-:W-:Y:S01]  /*04d0*/  FADD R22, R26, R10 ;  /* 0x0000000a1a167221 */ /* 0x020fe20000000000 */
[----:B------:R-:W-:-:S02]  /*04e0*/  IADD3 R23, R7, 0x50000, RZ ;  /* 0x0005000007177810 */ /* 0x000fc40007ffe0ff */
[----:B------:R-:W-:Y:S01]  /*04f0*/  IADD3 R10, R7, 0x54000, RZ ;  /* 0x00054000070a7810 */ /* 0x000fe20007ffe0ff */
[--C-:B0-----:R-:W-:Y:S02]  /*0500*/  IMAD.WIDE R14, R27, 0x4, R12.reuse ;  /* 0x000000041b0e7825 */ /* 0x101fe400078e020c */
[----:B------:R0:W5:Y:S04]  /*0510*/  LDG.E.EF R27, desc[UR6][R16.64] ;  /* 0x00000006101b7981 */ /* 0x000168000c0e1900 */
[----:B------:R1:W5:Y:S01]  /*0520*/  LDG.E.EF R26, desc[UR6][R14.64] ;  /* 0x000000060e1a7981 */ /* 0x000362000c0e1900 */
[----:B------:R-:W-:Y:S01]  /*0530*/  IMAD.WIDE R20, R10, 0x4, R12 ;  /* 0x000000040a147825 */ /* 0x000fe200078e020c */
[----:B0-----:R-:W-:-:S03]  /*0540*/  IADD3 R17, R7, 0x58000, RZ ;  /* 0x0005800007117810 */ /* 0x001fc60007ffe0ff */
[----:B-1----:R-:W-:Y:S01]  /*0550*/  FADD R15, R22, R9 ;  /* 0x00000009160f7221 */ /* 0x002fe20000000000 */
[----:B------:R-:W-:Y:S01]  /*0560*/  IMAD.WIDE R22, R23, 0x4, R12 ;  /* 0x0000000417167825 */ /* 0x000fe200078e020c */
[----:B------:R0:W5:Y:S03]  /*0570*/  LDG.E.EF R9, desc[UR6][R20.64] ;  /* 0x0000000614097981 */ /* 0x000166000c0e1900 */
[----:B------:R-:W-:Y:S01]  /*0580*/  FADD R14, R15, R18 ;  /* 0x000000120f0e7221 */ /* 0x000fe20000000000 */
[----:B------:R-:W-:Y:S01]  /*0590*/  IADD3 R15, R7, 0x5c000, RZ ;  /* 0x0005c000070f7810 */ /* 0x000fe20007ffe0ff */
[----:B------:R-:W5:Y:S01]  /*05a0*/  LDG.E.EF R10, desc[UR6][R22.64] ;  /* 0x00000006160a7981 */ /* 0x000f62000c0e1900 */
[----:B------:R-:W-:-:S04]  /*05b0*/  IMAD.WIDE R16, R17, 0x4, R12 ;  /* 0x0000000411107825 */ /* 0x000fc800078e020c */
[----:B------:R-:W-:Y:S01]  /*05c0*/  FADD R3, R14, R3 ;  /* 0x000000030e037221 */ /* 0x000fe20000000000 */
[----:B0-----:R-:W-:Y:S01]  /*05d0*/  IADD3 R21, R7, 0x60000, RZ ;  /* 0x0006000007157810 */ /* 0x001fe20007ffe0ff */
[--C-:B------:R-:W-:Y:S01]  /*05e0*/  IMAD.WIDE R14, R15, 0x4, R12.reuse ;  /* 0x000000040f0e7825 */ /* 0x100fe200078e020c */
[----:B------:R0:W5:Y:S05]  /*05f0*/  LDG.E.EF R18, desc[UR6][R16.64] ;  /* 0x0000000610127981 */ /* 0x00016a000c0e1900 */
[----:B------:R-:W5:Y:S01]  /*0600*/  LDG.E.EF R14, desc[UR6][R14.64] ;  /* 0x000000060e0e7981 */ /* 0x000f62000c0e1900 */
[----:B0-----:R-:W-:Y:S01]  /*0610*/  IMAD.WIDE R16, R21, 0x4, R12 ;  /* 0x0000000415107825 */ /* 0x001fe200078e020c */
[----:B------:R-:W-:-:S02]  /*0620*/  IADD3 R21, R7, 0x64000, RZ ;  /* 0x0006400007157810 */ /* 0x000fc40007ffe0ff */
[----:B------:R-:W-:Y:S02]  /*0630*/  IADD3 R23, R7, 0x68000, RZ ;  /* 0x0006800007177810 */ /* 0x000fe40007ffe0ff */
[----:B------:R0:W5:Y:S01]  /*0640*/  LDG.E.EF R15, desc[UR6][R16.64] ;  /* 0x00000006100f7981 */ /* 0x000162000c0e1900 */
[----:B------:R-:W-:-:S04]  /*0650*/  IMAD.WIDE R20, R21, 0x4, R12 ;  /* 0x0000000415147825 */ /* 0x000fc800078e020c */
[----:B------:R-:W-:Y:S02]  /*0660*/  IMAD.WIDE R22, R23, 0x4, R12 ;  /* 0x0000000417167825 */ /* 0x000fe400078e020c */
[----:B------:R-:W5:Y:S02]  /*0670*/  LDG.E.EF R20, desc[UR6][R20.64] ;  /* 0x0000000614147981 */ /* 0x000f64000c0e1900 */
[----:B---3--:R-:W-:Y:S02]  /*0680*/  FADD R24, R3, R24 ;  /* 0x0000001803187221 */ /* 0x008fe40000000000 */
[----:B------:R1:W3:Y:S01]  /*0690*/  LDG.E.EF R3, desc[UR6][R22.64] ;  /* 0x0000000616037981 */ /* 0x0002e2000c0e1900 */
[----:B0-----:R-:W-:Y:S02]  /*06a0*/  IADD3 R17, R7, 0x70000, RZ ;  /* 0x0007000007117810 */ /* 0x001fe40007ffe0ff */
[----:B-1----:R-:W-:Y:S01]  /*06b0*/  IADD3 R23, R7, 0x6c000, RZ ;  /* 0x0006c00007177810 */ /* 0x002fe20007ffe0ff */
[----:B------:R-:W-:-:S04]  /*06c0*/  FADD R24, R24, R19 ;  /* 0x0000001318187221 */ /* 0x000fc80000000000 */
[----:B------:R-:W-:-:S04]  /*06d0*/  IMAD.WIDE R22, R23, 0x4, R12 ;  /* 0x0000000417167825 */ /* 0x000fc800078e020c */
[----:B------:R-:W-:Y:S01]  /*06e0*/  IMAD.WIDE R16, R17, 0x4, R12 ;  /* 0x0000000411107825 */ /* 0x000fe200078e020c */
[----:B------:R0:W3:Y:S04]  /*06f0*/  LDG.E.EF R19, desc[UR6][R22.64] ;  /* 0x0000000616137981 */ /* 0x0000e8000c0e1900 */
[----:B------:R1:W3:Y:S01]  /*0700*/  LDG.E.EF R21, desc[UR6][R16.64] ;  /* 0x0000000610157981 */ /* 0x0002e2000c0e1900 */
[----:B------:R-:W-:Y:S01]  /*0710*/  FADD R24, R24, R25 ;  /* 0x0000001918187221 */ /* 0x000fe20000000000 */
[----:B------:R-:W-:-:S03]  /*0720*/  IADD3 R25, R7, 0x74000, RZ ;  /* 0x0007400007197810 */ /* 0x000fc60007ffe0ff */
[----:B0-----:R-:W-:Y:S02]  /*0730*/  FADD R23, R24, R11 ;  /* 0x0000000b18177221 */ /* 0x001fe40000000000 */
[----:B-1----:R-:W-:Y:S01]  /*0740*/  IMAD.WIDE R16, R25, 0x4, R12 ;  /* 0x0000000419107825 */ /* 0x002fe200078e020c */
[----:B------:R-:W-:-:S04]  /*0750*/  IADD3 R25, R7, 0x78000, RZ ;  /* 0x0007800007197810 */ /* 0x000fc80007ffe0ff */
[----:B------:R0:W3:Y:S01]  /*0760*/  LDG.E.EF R11, desc[UR6][R16.64] ;  /* 0x00000006100b7981 */ /* 0x0000e2000c0e1900 */
[----:B------:R-:W-:-:S06]  /*0770*/  IMAD.WIDE R24, R25, 0x4, R12 ;  /* 0x0000000419187825 */ /* 0x000fcc00078e020c */
[----:B------:R1:W3:Y:S01]  /*0780*/  LDG.E.EF R24, desc[UR6][R24.64] ;  /* 0x0000000618187981 */ /* 0x0002e2000c0e1900 */
[----:B0-----:R-:W-:Y:S02]  /*0790*/  IADD3 R17, R7, 0x84000, RZ ;  /* 0x0008400007117810 */ /* 0x001fe40007ffe0ff */
[----:B------:R-:W-:-:S03]  /*07a0*/  IADD3 R22, R7, 0x88000, RZ ;  /* 0x0008800007167810 */ /* 0x000fc60007ffe0ff */
[----:B------:R-:W-:-:S04]  /*07b0*/  IMAD.WIDE R16, R17, 0x4, R12 ;  /* 0x0000000411107825 */ /* 0x000fc800078e020c */
[----:B--2---:R-:W-:-:S04]  /*07c0*/  FADD R8, R23, R8 ;  /* 0x0000000817087221 */ /* 0x004fc80000000000 */
[----:B----4-:R-:W-:-:S04]  /*07d0*/  FADD R29, R8, R29 ;  /* 0x0000001d081d7221 */ /* 0x010fc80000000000 */
[----:B------:R-:W-:Y:S01]  /*07e0*/  FADD R28, R29, R28 ;  /* 0x0000001c1d1c7221 */ /* 0x000fe20000000000 */
[----:B------:R-:W-:Y:S02]  /*07f0*/  IADD3 R29, R7, 0x7c000, RZ ;  /* 0x0007c000071d7810 */ /* 0x000fe40007ffe0ff */
[----:B------:R-:W-:Y:S01]  /*0800*/  IADD3 R23, R7, 0x80000, RZ ;  /* 0x0008000007177810 */ /* 0x000fe20007ffe0ff */
[----:B-----5:R-:W-:Y:S02]  /*0810*/  FADD R27, R28, R27 ;  /* 0x0000001b1c1b7221 */ /* 0x020fe40000000000 */
[----:B------:R-:W-:-:S04]  /*0820*/  IMAD.WIDE R28, R29, 0x4, R12 ;  /* 0x000000041d1c7825 */ /* 0x000fc800078e020c */
[----:B------:R-:W-:Y:S01]  /*0830*/  FADD R27, R27, R26 ;  /* 0x0000001a1b1b7221 */ /* 0x000fe20000000000 */
[----:B------:R-:W2:Y:S03]  /*0840*/  LDG.E.EF R8, desc[UR6][R28.64] ;  /* 0x000000061c087981 */ /* 0x000ea6000c0e1900 */
[----:B------:R-:W-:Y:S01]  /*0850*/  FADD R10, R27, R10 ;  /* 0x0000000a1b0a7221 */ /* 0x000fe20000000000 */
[----:B------:R-:W-:-:S04]  /*0860*/  IMAD.WIDE R26, R23, 0x4, R12 ;  /* 0x00000004171a7825 */ /* 0x000fc800078e020c */
[----:B------:R-:W-:Y:S02]  /*0870*/  FADD R23, R10, R9 ;  /* 0x000000090a177221 */ /* 0x000fe40000000000 */
[----:B------:R0:W4:Y:S02]  /*0880*/  LDG.E.EF R9, desc[UR6][R26.64] ;  /* 0x000000061a097981 */ /* 0x000124000c0e1900 */
[----:B-1----:R-:W-:Y:S01]  /*0890*/  FADD R25, R23, R18 ;  /* 0x0000001217197221 */ /* 0x002fe20000000000 */
[----:B------:R-:W-:Y:S01]  /*08a0*/  IADD3 R18, R7, 0x8c000, RZ ;  /* 0x0008c00007127810 */ /* 0x000fe20007ffe0ff */
[----:B------:R-:W-:Y:S01]  /*08b0*/  IMAD.WIDE R22, R22, 0x4, R12 ;  /* 0x0000000416167825 */ /* 0x000fe200078e020c */
[----:B------:R1:W5:Y:S03]  /*08c0*/  LDG.E.EF R10, desc[UR6][R16.64] ;  /* 0x00000006100a7981 */ /* 0x000366000c0e1900 */
[----:B------:R-:W-:Y:S01]  /*08d0*/  FADD R14, R25, R14 ;  /* 0x0000000e190e7221 */ /* 0x000fe20000000000 */
[----:B0-----:R-:W-:-:S02]  /*08e0*/  IADD3 R27, R7, 0x90000, RZ ;  /* 0x00090000071b7810 */ /* 0x001fc40007ffe0ff */
[----:B------:R-:W-:Y:S01]  /*08f0*/  IADD3 R29, R7, 0x94000, RZ ;  /* 0x00094000071d7810 */ /* 0x000fe20007ffe0ff */
[----:B-1----:R-:W-:Y:S02]  /*0900*/  IMAD.WIDE R16, R18, 0x4, R12 ;  /* 0x0000000412107825 */ /* 0x002fe400078e020c */
[----:B------:R0:W5:Y:S02]  /*0910*/  LDG.E.EF R18, desc[UR6][R22.64] ;  /* 0x0000000616127981 */ /* 0x000164000c0e1900 */
[----:B------:R-:W-:Y:S01]  /*0920*/  FADD R28, R14, R15 ;  /* 0x0000000f0e1c7221 */ /* 0x000fe20000000000 */
[--C-:B------:R-:W-:Y:S01]  /*0930*/  IMAD.WIDE R26, R27, 0x4, R12.reuse ;  /* 0x000000041b1a7825 */ /* 0x100fe200078e020c */
[----:B------:R1:W5:Y:S03]  /*0940*/  LDG.E.EF R25, desc[UR6][R16.64] ;  /* 0x0000000610197981 */ /* 0x000366000c0e1900 */
[----:B------:R-:W-:-:S04]  /*0950*/  IMAD.WIDE R14, R29, 0x4, R12 ;  /* 0x000000041d0e7825 */ /* 0x000fc800078e020c */
[----:B------:R-:W-:Y:S01]  /*0960*/  FADD R20, R28, R20 ;  /* 0x000000141c147221 */ /* 0x000fe20000000000 */
[----:B------:R-:W-:Y:S01]  /*0970*/  IADD3 R28, R7, 0x98000, RZ ;  /* 0x00098000071c7810 */ /* 0x000fe20007ffe0ff */
[----:B------:R-:W5:Y:S01]  /*0980*/  LDG.E.EF R26, desc[UR6][R26.64] ;  /* 0x000000061a1a7981 */ /* 0x000f62000c0e1900 */
[----:B------:R-:W-:Y:S01]  /*0990*/  IADD3 R29, R7, 0x9c000, RZ ;  /* 0x0009c000071d7810 */ /* 0x000fe20007ffe0ff */
[----:B---3--:R-:W-:-:S04]  /*09a0*/  FADD R20, R20, R3 ;  /* 0x0000000314147221 */ /* 0x008fc80000000000 */
[--C-:B0-----:R-:W-:Y:S01]  /*09b0*/  IMAD.WIDE R22, R29, 0x4, R12.reuse ;  /* 0x000000041d167825 */ /* 0x101fe200078e020c */
[----:B------:R0:W3:Y:S01]  /*09c0*/  LDG.E.EF R27, desc[UR6][R14.64] ;  /* 0x000000060e1b7981 */ /* 0x0000e2000c0e1900 */
[----:B-1----:R-:W-:Y:S02]  /*09d0*/  IADD3 R17, R7, 0xa0000, RZ ;  /* 0x000a000007117810 */ /* 0x002fe40007ffe0ff */
[--C-:B0-----:R-:W-:Y:S02]  /*09e0*/  IMAD.WIDE R14, R28, 0x4, R12.reuse ;  /* 0x000000041c0e7825 */ /* 0x101fe400078e020c */
[----:B------:R0:W3:Y:S04]  /*09f0*/  LDG.E.EF R28, desc[UR6][R22.64] ;  /* 0x00000006161c7981 */ /* 0x0000e8000c0e1900 */
[----:B------:R1:W3:Y:S01]  /*0a00*/  LDG.E.EF R3, desc[UR6][R14.64] ;  /* 0x000000060e037981 */ /* 0x0002e2000c0e1900 */
[----:B------:R-:W-:-:S04]  /*0a10*/  IMAD.WIDE R16, R17, 0x4, R12 ;  /* 0x0000000411107825 */ /* 0x000fc800078e020c */
[----:B------:R-:W-:Y:S01]  /*0a20*/  FADD R20, R20, R19 ;  /* 0x0000001314147221 */ /* 0x000fe20000000000 */
[----:B0-----:R-:W-:Y:S01]  /*0a30*/  IADD3 R23, R7, 0xa4000, RZ ;  /* 0x000a400007177810 */ /* 0x001fe20007ffe0ff */
[----:B------:R0:W3:Y:S01]  /*0a40*/  LDG.E.EF R19, desc[UR6][R16.64] ;  /* 0x0000000610137981 */ /* 0x0000e2000c0e1900 */
[----:B------:R-:W-:Y:S01]  /*0a50*/  IADD3 R22, R7, 0xa8000, RZ ;  /* 0x000a800007167810 */ /* 0x000fe20007ffe0ff */
[----:B------:R-:W-:Y:S02]  /*0a60*/  FADD R29, R20, R21 ;  /* 0x00000015141d7221 */ /* 0x000fe40000000000 */
[--C-:B-1----:R-:W-:Y:S01]  /*0a70*/  IMAD.WIDE R14, R23, 0x4, R12.reuse ;  /* 0x00000004170e7825 */ /* 0x102fe200078e020c */
[----:B------:R-:W-:Y:S02]  /*0a80*/  IADD3 R21, R7, 0xac000, RZ ;  /* 0x000ac00007157810 */ /* 0x000fe40007ffe0ff */
[----:B------:R-:W-:Y:S01]  /*0a90*/  IADD3 R23, R7, 0xb0000, RZ ;  /* 0x000b000007177810 */ /* 0x000fe20007ffe0ff */
[----:B0-----:R-:W-:-:S02]  /*0aa0*/  IMAD.WIDE R16, R22, 0x4, R12 ;  /* 0x0000000416107825 */ /* 0x001fc400078e020c */
[----:B------:R-:W3:Y:S02]  /*0ab0*/  LDG.E.EF R14, desc[UR6][R14.64] ;  /* 0x000000060e0e7981 */ /* 0x000ee4000c0e1900 */
[----:B------:R-:W-:-:S04]  /*0ac0*/  IMAD.WIDE R20, R21, 0x4, R12 ;  /* 0x0000000415147825 */ /* 0x000fc800078e020c */
[----:B------:R-:W-:Y:S02]  /*0ad0*/  IMAD.WIDE R22, R23, 0x4, R12 ;  /* 0x0000000417167825 */ /* 0x000fe400078e020c */
[----:B------:R-:W3:Y:S04]  /*0ae0*/  LDG.E.EF R20, desc[UR6][R20.64] ;  /* 0x0000000614147981 */ /* 0x000ee8000c0e1900 */
[----:B------:R-:W3:Y:S01]  /*0af0*/  LDG.E.EF R15, desc[UR6][R16.64] ;  /* 0x00000006100f7981 */ /* 0x000ee2000c0e1900 */
[----:B------:R-:W-:-:S03]  /*0b00*/  FADD R29, R29, R11 ;  /* 0x0000000b1d1d7221 */ /* 0x000fc60000000000 */
[----:B------:R0:W3:Y:S01]  /*0b10*/  LDG.E.EF R11, desc[UR6][R22.64] ;  /* 0x00000006160b7981 */ /* 0x0000e2000c0e1900 */
[----:B------:R-:W-:Y:S01]  /*0b20*/  FADD R29, R29, R24 ;  /* 0x000000181d1d7221 */ /* 0x000fe20000000000 */
[----:B0-----:R-:W-:Y:S02]  /*0b30*/  IADD3 R23, R7, 0xb4000, RZ ;  /* 0x000b400007177810 */ /* 0x001fe40007ffe0ff */
[----:B------:R-:W-:-:S03]  /*0b40*/  IADD3 R17, R7, 0xb8000, RZ ;  /* 0x000b800007117810 */ /* 0x000fc60007ffe0ff */
[----:B------:R-:W-:-:S04]  /*0b50*/  IMAD.WIDE R22, R23, 0x4, R12 ;  /* 0x0000000417167825 */ /* 0x000fc800078e020c */
[----:B------:R-:W-:Y:S01]  /*0b60*/  IMAD.WIDE R16, R17, 0x4, R12 ;  /* 0x0000000411107825 */ /* 0x000fe200078e020c */
[----:B------:R0:W3:Y:S05]  /*0b70*/  LDG.E.EF R24, desc[UR6][R22.64] ;  /* 0x0000000616187981 */ /* 0x0000ea000c0e1900 */
[----:B------:R-:W3:Y:S01]  /*0b80*/  LDG.E.EF R16, desc[UR6][R16.64] ;  /* 0x0000000610107981 */ /* 0x000ee2000c0e1900 */
[----:B------:R-:W-:Y:S02]  /*0b90*/  IADD3 R21, R7, 0xc4000, RZ ;  /* 0x000c400007157810 */ /* 0x000fe40007ffe0ff */
[----:B0-----:R-:W-:-:S05]  /*0ba0*/  IADD3 R23, R7, 0xc0000, RZ ;  /* 0x000c000007177810 */ /* 0x001fca0007ffe0ff */
[----:B------:R-:W-:-:S04]  /*0bb0*/  IMAD.WIDE R22, R23, 0x4, R12 ;  /* 0x0000000417167825 */ /* 0x000fc800078e020c */
[----:B--2---:R-:W-:-:S04]  /*0bc0*/  FADD R8, R29, R8 ;  /* 0x000000081d087221 */ /* 0x004fc80000000000 */
[----:B----4-:R-:W-:-:S04]  /*0bd0*/  FADD R9, R8, R9 ;  /* 0x0000000908097221 */ /* 0x010fc80000000000 */
[----:B-----5:R-:W-:-:S04]  /*0be0*/  FADD R9, R9, R10 ;  /* 0x0000000a09097221 */ /* 0x020fc80000000000 */
[----:B------:R-:W-:Y:S01]  /*0bf0*/  FADD R18, R9, R18 ;  /* 0x0000001209127221 */ /* 0x000fe20000000000 */
[----:B------:R-:W-:-:S03]  /*0c00*/  IADD3 R9, R7, 0xbc000, RZ ;  /* 0x000bc00007097810 */ /* 0x000fc60007ffe0ff */
[----:B------:R-:W-:Y:S02]  /*0c10*/  FADD R25, R18, R25 ;  /* 0x0000001912197221 */ /* 0x000fe40000000000 */
[----:B------:R-:W-:-:S04]  /*0c20*/  IMAD.WIDE R8, R9, 0x4, R12 ;  /* 0x0000000409087825 */ /* 0x000fc800078e020c */
[----:B------:R-:W-:Y:S01]  /*0c30*/  FADD R26, R25, R26 ;  /* 0x0000001a191a7221 */ /* 0x000fe20000000000 */
[----:B------:R0:W2:Y:S01]  /*0c40*/  LDG.E.EF R10, desc[UR6][R8.64] ;  /* 0x00000006080a7981 */ /* 0x0000a2000c0e1900 */
[----:B------:R-:W-:Y:S02]  /*0c50*/  IADD3 R25, R7, 0xc8000, RZ ;  /* 0x000c800007197810 */ /* 0x000fe40007ffe0ff */
[----:B---3--:R-:W-:Y:S01]  /*0c60*/  FADD R26, R26, R27 ;  /* 0x0000001b1a1a7221 */ /* 0x008fe20000000000 */
[----:B0-----:R-:W-:Y:S01]  /*0c70*/  IMAD.WIDE R8, R21, 0x4, R12 ;  /* 0x0000000415087825 */ /* 0x001fe200078e020c */
[----:B------:R-:W-:Y:S02]  /*0c80*/  IADD3 R27, R7, 0xcc000, RZ ;  /* 0x000cc000071b7810 */ /* 0x000fe40007ffe0ff */
[----:B------:R-:W-:Y:S02]  /*0c90*/  IADD3 R29, R7, 0xd0000, RZ ;  /* 0x000d0000071d7810 */ /* 0x000fe40007ffe0ff */
[----:B------:R-:W3:Y:S01]  /*0ca0*/  LDG.E.EF R17, desc[UR6][R8.64] ;  /* 0x0000000608117981 */ /* 0x000ee2000c0e1900 */
[----:B------:R-:W-:-:S03]  /*0cb0*/  FADD R21, R26, R3 ;  /* 0x000000031a157221 */ /* 0x000fc60000000000 */
[----:B------:R0:W4:Y:S01]  /*0cc0*/  LDG.E.EF R3, desc[UR6][R22.64] ;  /* 0x0000000616037981 */ /* 0x000122000c0e1900 */
[----:B------:R-:W-:Y:S01]  /*0cd0*/  FADD R28, R21, R28 ;  /* 0x0000001c151c7221 */ /* 0x000fe20000000000 */
[----:B------:R-:W-:-:S04]  /*0ce0*/  IMAD.WIDE R26, R27, 0x4, R12 ;  /* 0x000000041b1a7825 */ /* 0x000fc800078e020c */
[----:B0-----:R-:W-:-:S04]  /*0cf0*/  IMAD.WIDE R22, R25, 0x4, R12 ;  /* 0x0000000419167825 */ /* 0x001fc800078e020c */
[----:B------:R-:W-:Y:S01]  /*0d00*/  FADD R19, R28, R19 ;  /* 0x000000131c137221 */ /* 0x000fe20000000000 */
[----:B------:R-:W-:Y:S01]  /*0d10*/  IADD3 R18, R7, 0xd4000, RZ ;  /* 0x000d400007127810 */ /* 0x000fe20007ffe0ff */
[----:B------:R0:W5:Y:S01]  /*0d20*/  LDG.E.EF R21, desc[UR6][R26.64] ;  /* 0x000000061a157981 */ /* 0x000162000c0e1900 */
[----:B------:R-:W-:-:S03]  /*0d30*/  IMAD.WIDE R8, R29, 0x4, R12 ;  /* 0x000000041d087825 */ /* 0x000fc600078e020c */
[----:B------:R1:W5:Y:S01]  /*0d40*/  LDG.E.EF R25, desc[UR6][R22.64] ;  /* 0x0000000616197981 */ /* 0x000362000c0e1900 */
[----:B------:R-:W-:Y:S01]  /*0d50*/  FADD R14, R19, R14 ;  /* 0x0000000e130e7221 */ /* 0x000fe20000000000 */
[----:B------:R-:W-:Y:S02]  /*0d60*/  IMAD.WIDE R18, R18, 0x4, R12 ;  /* 0x0000000412127825 */ /* 0x000fe400078e020c */
[----:B------:R1:W5:Y:S01]  /*0d70*/  LDG.E.EF R28, desc[UR6][R8.64] ;  /* 0x00000006081c7981 */ /* 0x000362000c0e1900 */
[----:B0-----:R-:W-:-:S03]  /*0d80*/  IADD3 R27, R7, 0xd8000, RZ ;  /* 0x000d8000071b7810 */ /* 0x001fc60007ffe0ff */
[----:B------:R0:W5:Y:S01]  /*0d90*/  LDG.E.EF R29, desc[UR6][R18.64] ;  /* 0x00000006121d7981 */ /* 0x000162000c0e1900 */
[----:B-1----:R-:W-:Y:S01]  /*0da0*/  IADD3 R23, R7, 0xdc000, RZ ;  /* 0x000dc00007177810 */ /* 0x002fe20007ffe0ff */
[----:B------:R-:W-:Y:S01]  /*0db0*/  FADD R9, R14, R15 ;  /* 0x0000000f0e097221 */ /* 0x000fe20000000000 */
[----:B------:R-:W-:Y:S01]  /*0dc0*/  IMAD.WIDE R14, R27, 0x4, R12 ;  /* 0x000000041b0e7825 */ /* 0x000fe200078e020c */
[----:B------:R-:W-:-:S03]  /*0dd0*/  IADD3 R27, R7, 0xe0000, RZ ;  /* 0x000e0000071b7810 */ /* 0x000fc60007ffe0ff */
[----:B------:R-:W-:Y:S01]  /*0de0*/  FADD R26, R9, R20 ;  /* 0x00000014091a7221 */ /* 0x000fe20000000000 */
[----:B------:R-:W-:Y:S01]  /*0df0*/  IMAD.WIDE R22, R23, 0x4, R12 ;  /* 0x0000000417167825 */ /* 0x000fe200078e020c */
[----:B------:R-:W-:Y:S01]  /*0e00*/  IADD3 R9, R7, 0xe4000, RZ ;  /* 0x000e400007097810 */ /* 0x000fe20007ffe0ff */
[----:B------:R1:W5:Y:S01]  /*0e10*/  LDG.E.EF R20, desc[UR6][R14.64] ;  /* 0x000000060e147981 */ /* 0x000362000c0e1900 */
[----:B0-----:R-:W-:-:S03]  /*0e20*/  IADD3 R19, R7, 0xe8000, RZ ;  /* 0x000e800007137810 */ /* 0x001fc60007ffe0ff */
[----:B------:R-:W-:Y:S01]  /*0e30*/  IMAD.WIDE R8, R9, 0x4, R12 ;  /* 0x0000000409087825 */ /* 0x000fe200078e020c */
[----:B------:R-:W5:Y:S03]  /*0e40*/  LDG.E.EF R22, desc[UR6][R22.64] ;  /* 0x0000000616167981 */ /* 0x000f66000c0e1900 */
[----:B-1----:R-:W-:Y:S01]  /*0e50*/  FADD R15, R26, R11 ;  /* 0x0000000b1a0f7221 */ /* 0x002fe20000000000 */
[--C-:B------:R-:W-:Y:S01]  /*0e60*/  IMAD.WIDE R26, R27, 0x4, R12.reuse ;  /* 0x000000041b1a7825 */ /* 0x100fe200078e020c */
[----:B------:R0:W5:Y:S03]  /*0e70*/  LDG.E.EF R11, desc[UR6][R8.64] ;  /* 0x00000006080b7981 */ /* 0x000166000c0e1900 */
[----:B------:R-:W-:Y:S02]  /*0e80*/  IMAD.WIDE R18, R19, 0x4, R12 ;  /* 0x0000000413127825 */ /* 0x000fe400078e020c */
[----:B------:R-:W5:Y:S02]  /*0e90*/  LDG.E.EF R26, desc[UR6][R26.64] ;  /* 0x000000061a1a7981 */ /* 0x000f64000c0e1900 */
[----:B------:R-:W-:Y:S01]  /*0ea0*/  FADD R24, R15, R24 ;  /* 0x000000180f187221 */ /* 0x000fe20000000000 */
[----:B0-----:R-:W-:Y:S01]  /*0eb0*/  IADD3 R9, R7, 0xec000, RZ ;  /* 0x000ec00007097810 */ /* 0x001fe20007ffe0ff */
[----:B------:R0:W5:Y:S01]  /*0ec0*/  LDG.E.EF R23, desc[UR6][R18.64] ;  /* 0x0000000612177981 */ /* 0x000162000c0e1900 */
[----:B------:R-:W-:-:S03]  /*0ed0*/  IADD3 R15, R7, 0xf0000, RZ ;  /* 0x000f0000070f7810 */ /* 0x000fc60007ffe0ff */
        /* <DEDUP_REMOVED lines=12> */
[----:B------:R-:W5:Y:S04]  /*0fa0*/  LDG.E.EF R18, desc[UR6][R18.64] ;  /* 0x0000000612127981 */ /* 0x000f68000c0e1900 */
[----:B------:R-:W5:Y:S01]  /*0fb0*/  LDG.E.EF R12, desc[UR6][R12.64] ;  /* 0x000000060c0c7981 */ /* 0x000f62000c0e1900 */
[----:B------:R-:W1:Y:S01]  /*0fc0*/  S2UR UR5, SR_CgaCtaId ;  /* 0x00000000000579c3 */ /* 0x000e620000008800 */
[----:B------:R-:W-:Y:S01]  /*0fd0*/  UMOV UR4, 0x400 ;  /* 0x0000040000047882 */ /* 0x000fe20000000000 */
[----:B0-----:R-:W-:Y:S01]  /*0fe0*/  SHF.L.U32 R8, R4, 0x4, RZ ;  /* 0x0000000404087819 */ /* 0x001fe200000006ff */
[----:B-1----:R-:W-:Y:S01]  /*0ff0*/  UPRMT UR4, UR5, 0x654, UR4 ;  /* 0x0000065405047896 */ /* 0x002fe20008000004 */
[----:B------:R-:W-:-:S05]  /*1000*/  ISETP.GE.AND P0, PT, R5, 0x100, PT ;  /* 0x000001000500780c */ /* 0x000fca0003f06270 */
[----:B------:R-:W-:Y:S01]  /*1010*/  LEA R7, R5, UR4, 0x2 ;  /* 0x0000000405077c11 */ /* 0x000fe2000f8e10ff */
[----:B--2---:R-:W-:-:S04]  /*1020*/  FADD R10, R16, R10 ;  /* 0x0000000a100a7221 */ /* 0x004fc80000000000 */
[----:B----4-:R-:W-:-:S04]  /*1030*/  FADD R10, R10, R3 ;  /* 0x000000030a0a7221 */ /* 0x010fc80000000000 */
[----:B---3--:R-:W-:-:S04]  /*1040*/  FADD R10, R10, R17 ;  /* 0x000000110a0a7221 */ /* 0x008fc80000000000 */
[----:B-----5:R-:W-:-:S04]  /*1050*/  FADD R10, R10, R25 ;  /* 0x000000190a0a7221 */ /* 0x020fc80000000000 */
[----:B------:R-:W-:-:S04]  /*1060*/  FADD R21, R10, R21 ;  /* 0x000000150a157221 */ /* 0x000fc80000000000 */
        /* <DEDUP_REMOVED lines=8> */
[----:B------:R-:W-:Y:S01]  /*10f0*/  FADD R14, R23, R14 ;  /* 0x0000000e170e7221 */ /* 0x000fe20000000000 */
[----:B------:R-:W-:-:S03]  /*1100*/  SHF.L.U32 R3, R0, 0x2, RZ ;  /* 0x0000000200037819 */ /* 0x000fc600000006ff */
[----:B------:R-:W-:Y:S01]  /*1110*/  FADD R27, R14, R27 ;  /* 0x0000001b0e1b7221 */ /* 0x000fe20000000000 */
[----:B------:R-:W-:-:S03]  /*1120*/  LOP3.LUT R3, R8, R3, RZ, 0xfc, !PT ;  /* 0x0000000308037212 */ /* 0x000fc600078efcff */
[----:B------:R-:W-:-:S04]  /*1130*/  FADD R27, R27, R18 ;  /* 0x000000121b1b7221 */ /* 0x000fc80000000000 */
[----:B------:R-:W-:-:S05]  /*1140*/  FADD R12, R12, R27 ;  /* 0x0000001b0c0c7221 */ /* 0x000fca0000000000 */
[----:B------:R-:W-:Y:S01]  /*1150*/  STS [R3+UR4], R12 ;  /* 0x0000000c03007988 */ /* 0x000fe20008000804 */
[----:B------:R-:W-:Y:S06]  /*1160*/  BAR.SYNC.DEFER_BLOCKING 0x0 ;  /* 0x0000000000007b1d */ /* 0x000fec0000010000 */
[----:B------:R-:W0:Y:S04]  /*1170*/  @!P0 LDS R6, [R7] ;  /* 0x0000000007068984 */ /* 0x000e280000000800 */
[----:B0-----:R-:W0:Y:S01]  /*1180*/  SHFL.BFLY PT, R9, R6, 0x2, 0x1f ;  /* 0x0c401f0006097f89 */ /* 0x001e2200000e0000 */
[----:B------:R-:W-:Y:S01]  /*1190*/  LOP3.LUT P0, RZ, R5, 0x3, RZ, 0xc0, !PT ;  /* 0x0000000305ff7812 */ /* 0x000fe2000780c0ff */
[----:B0-----:R-:W-:-:S05]  /*11a0*/  FADD R9, R6, R9 ;  /* 0x0000000906097221 */ /* 0x001fca0000000000 */
[----:B------:R-:W0:Y:S01]  /*11b0*/  SHFL.BFLY PT, R4, R9, 0x1, 0x1f ;  /* 0x0c201f0009047f89 */ /* 0x000e2200000e0000 */
[----:B------:R-:W-:Y:S01]  /*11c0*/  ISETP.LT.AND P0, PT, R5, 0x100, !P0 ;  /* 0x000001000500780c */ /* 0x000fe20004701270 */
[----:B0-----:R-:W-:Y:S02]  /*11d0*/  FADD R10, R9, R4 ;  /* 0x00000004090a7221 */ /* 0x001fe40000000000 */
[----:B------:R-:W0:Y:S10]  /*11e0*/  LDC.64 R4, c[0x0][0x210] ;  /* 0x00008400ff047b82 */ /* 0x000e340000000a00 */
[----:B------:R1:W-:Y:S01]  /*11f0*/  @P0 STS [R7], R10 ;  /* 0x0000000a07000388 */ /* 0x0003e20000000800 */
[----:B------:R-:W-:Y:S01]  /*1200*/  BAR.SYNC.DEFER_BLOCKING 0x0 ;  /* 0x0000000000007b1d */ /* 0x000fe20000010000 */
[----:B------:R-:W-:-:S05]  /*1210*/  ISETP.NE.AND P0, PT, R0, RZ, PT ;  /* 0x000000ff0000720c */ /* 0x000fca0003f05270 */
[----:B------:R-:W2:Y:S01]  /*1220*/  LDS R8, [R8+UR4] ;  /* 0x0000000408087984 */ /* 0x000ea20008000800 */
[----:B0-----:R-:W-:Y:S01]  /*1230*/  IMAD.WIDE R2, R2, 0x4, R4 ;  /* 0x0000000402027825 */ /* 0x001fe200078e0204 */
[----:B------:R-:W-:Y:S06]  /*1240*/  BAR.SYNC.DEFER_BLOCKING 0x0 ;  /* 0x0000000000007b1d */ /* 0x000fec0000010000 */
[----:B-1----:R-:W-:Y:S05]  /*1250*/  @P0 EXIT ;  /* 0x000000000000094d */ /* 0x002fea0003800000 */
[----:B--2---:R-:W-:-:S05]  /*1260*/  FMUL R5, R8, 0.00390625 ;  /* 0x3b80000008057820 */ /* 0x004fca0000400000 */
[----:B------:R-:W-:Y:S01]  /*1270*/  STG.E desc[UR6][R2.64], R5 ;  /* 0x0000000502007986 */ /* 0x000fe2000c101906 */
[----:B------:R-:W-:Y:S05]  /*1280*/  EXIT ;  /* 0x000000000000794d */ /* 0x000fea0003800000 */
.L_x_0:
[----:B------:R-:W-:-:S00]  /*1290*/  BRA `(.L_x_0) ;  /* 0xfffffffc00fc7947 */ /* 0x000fc0000383ffff */
[----:B------:R-:W-:-:S00]  /*12a0*/  NOP ;  /* 0x0000000000007918 */ /* 0x000fc00000000000 */
        /* <DEDUP_REMOVED lines=13> */
.L_x_1:


//--------------------- .nv.shared.triton_red_fused_mean_34 --------------------------
	.section	.nv.shared.triton_red_fused_mean_34,"aw",@nobits
	.sectionflags	@""
	.align	16
	.zero		1024


//--------------------- .nv.constant0.triton_red_fused_mean_34 --------------------------
	.section	.nv.constant0.triton_red_fused_mean_34,"a",@progbits
	.sectionflags	@""
	.align	4
.nv.constant0.triton_red_fused_mean_34:
	.zero		552
